//
// Generated by NVIDIA NVVM Compiler
//
// Compiler Build ID: CL-36424714
// Cuda compilation tools, release 13.0, V13.0.88
// Based on NVVM 20.0.0
//

.version 9.0
.target sm_100
.address_size 64

	// .globl	_Z26matrixTransposeTiledKernelPKfPfii
// _ZZ26matrixTransposeTiledKernelPKfPfiiE4tile has been demoted

.visible .entry _Z26matrixTransposeTiledKernelPKfPfii(
	.param .u64 .ptr .align 1 _Z26matrixTransposeTiledKernelPKfPfii_param_0,
	.param .u64 .ptr .align 1 _Z26matrixTransposeTiledKernelPKfPfii_param_1,
	.param .u32 _Z26matrixTransposeTiledKernelPKfPfii_param_2,
	.param .u32 _Z26matrixTransposeTiledKernelPKfPfii_param_3
)
{
	.reg .pred 	%p<7>;
	.reg .b32 	%r<24>;
	.reg .b32 	%f<3>;
	.reg .b64 	%rd<9>;
	// demoted variable
	.shared .align 4 .b8 _ZZ26matrixTransposeTiledKernelPKfPfiiE4tile[1088];
	ld.param.u64 	%rd1, [_Z26matrixTransposeTiledKernelPKfPfii_param_0];
	ld.param.u64 	%rd2, [_Z26matrixTransposeTiledKernelPKfPfii_param_1];
	ld.param.u32 	%r9, [_Z26matrixTransposeTiledKernelPKfPfii_param_2];
	ld.param.u32 	%r10, [_Z26matrixTransposeTiledKernelPKfPfii_param_3];
	mov.u32 	%r1, %tid.x;
	mov.u32 	%r2, %tid.y;
	mov.u32 	%r11, %ctaid.y;
	shl.b32 	%r3, %r11, 4;
	add.s32 	%r4, %r3, %r2;
	mov.u32 	%r12, %ctaid.x;
	shl.b32 	%r5, %r12, 4;
	add.s32 	%r6, %r5, %r1;
	setp.ge.s32 	%p1, %r4, %r9;
	setp.ge.s32 	%p2, %r6, %r10;
	or.pred  	%p3, %p1, %p2;
	@%p3 bra 	$L__BB0_2;
	cvta.to.global.u64 	%rd3, %rd1;
	mad.lo.s32 	%r13, %r10, %r4, %r6;
	mul.wide.s32 	%rd4, %r13, 4;
	add.s64 	%rd5, %rd3, %rd4;
	ld.global.f32 	%f1, [%rd5];
	mov.u32 	%r14, _ZZ26matrixTransposeTiledKernelPKfPfiiE4tile;
	mad.lo.s32 	%r15, %r2, 68, %r14;
	shl.b32 	%r16, %r1, 2;
	add.s32 	%r17, %r15, %r16;
	st.shared.f32 	[%r17], %f1;
$L__BB0_2:
	bar.sync 	0;
	add.s32 	%r7, %r5, %r2;
	add.s32 	%r18, %r3, %r1;
	setp.ge.s32 	%p4, %r7, %r10;
	setp.ge.s32 	%p5, %r18, %r9;
	or.pred  	%p6, %p4, %p5;
	@%p6 bra 	$L__BB0_4;
	mov.u32 	%r19, _ZZ26matrixTransposeTiledKernelPKfPfiiE4tile;
	mad.lo.s32 	%r20, %r1, 68, %r19;
	shl.b32 	%r21, %r2, 2;
	add.s32 	%r22, %r20, %r21;
	ld.shared.f32 	%f2, [%r22];
	mad.lo.s32 	%r23, %r9, %r7, %r18;
	cvta.to.global.u64 	%rd6, %rd2;
	mul.wide.s32 	%rd7, %r23, 4;
	add.s64 	%rd8, %rd6, %rd7;
	st.global.f32 	[%rd8], %f2;
$L__BB0_4:
	ret;

}


// ===== COMPILED SASS (sm_100) =====

	.target	sm_100

	.elftype	@"ET_EXEC"


//--------------------- .note.nv.tkinfo           --------------------------
	.section	.note.nv.tkinfo,"",@"SHT_NOTE"
	.sectionflags	@"SHF_NOTE_NV_TKINFO"
	.tkinfo
        /*0018*/ 	.word	0x00000002
        /*0030*/ 	.string	""
        /*0030*/ 	.string	"ptxas"
        /*0030*/ 	.string	"Cuda compilation tools, release 13.0, V13.0.88"
        /*0030*/ 	.string	"Build cuda_13.0.r13.0/compiler.36424714_0"
        /*0030*/ 	.string	"-arch sm_100 -m 64 "



//--------------------- .note.nv.cuinfo           --------------------------
	.section	.note.nv.cuinfo,"",@"SHT_NOTE"
	.sectionflags	@"SHF_NOTE_NV_CUINFO"
        /*0018*/ 	.short	0x0002
        /*001a*/ 	.short	0x0064
        /*001c*/ 	.short	0x0082
	.zero		2


//--------------------- .nv.info                  --------------------------
	.section	.nv.info,"",@"SHT_CUDA_INFO"
	.align	4


	//----- nvinfo : EIATTR_REGCOUNT
	.align		4
        /*0000*/ 	.byte	0x04, 0x2f
        /*0002*/ 	.short	(.L_1 - .L_0)
	.align		4
.L_0:
        /*0004*/ 	.word	index@(_Z26matrixTransposeTiledKernelPKfPfii)
        /*0008*/ 	.word	0x0000000e


	//----- nvinfo : EIATTR_FRAME_SIZE
	.align		4
.L_1:
        /*000c*/ 	.byte	0x04, 0x11
        /*000e*/ 	.short	(.L_3 - .L_2)
	.align		4
.L_2:
        /*0010*/ 	.word	index@(_Z26matrixTransposeTiledKernelPKfPfii)
        /*0014*/ 	.word	0x00000000


	//----- nvinfo : EIATTR_MIN_STACK_SIZE
	.align		4
.L_3:
        /*0018*/ 	.byte	0x04, 0x12
        /*001a*/ 	.short	(.L_5 - .L_4)
	.align		4
.L_4:
        /*001c*/ 	.word	index@(_Z26matrixTransposeTiledKernelPKfPfii)
        /*0020*/ 	.word	0x00000000
.L_5:


//--------------------- .nv.compat                --------------------------
	.section	.nv.compat,"",@"SHT_CUDA_COMPAT_INFO"
	.align	4
        /*0000*/ 	.byte	0x02, 0x09, 0x00, 0x00, 0x02, 0x02, 0x01, 0x00, 0x02, 0x05, 0x05, 0x00, 0x03, 0x07, 0x01, 0x01
        /*0010*/ 	.byte	0x02, 0x03, 0x00, 0x00, 0x02, 0x06, 0x01, 0x00, 0x04, 0x0b, 0x08, 0x00, 0x09, 0x00, 0x00, 0x00
        /*0020*/ 	.byte	0x00, 0x00, 0x00, 0x00


//--------------------- .nv.info._Z26matrixTransposeTiledKernelPKfPfii --------------------------
	.section	.nv.info._Z26matrixTransposeTiledKernelPKfPfii,"",@"SHT_CUDA_INFO"
	.sectionflags	@""
	.align	4


	//----- nvinfo : EIATTR_CUDA_API_VERSION
	.align		4
        /*0000*/ 	.byte	0x04, 0x37
        /*0002*/ 	.short	(.L_7 - .L_6)
.L_6:
        /*0004*/ 	.word	0x00000082


	//----- nvinfo : EIATTR_KPARAM_INFO
	.align		4
.L_7:
        /*0008*/ 	.byte	0x04, 0x17
        /*000a*/ 	.short	(.L_9 - .L_8)
.L_8:
        /*000c*/ 	.word	0x00000000
        /*0010*/ 	.short	0x0003
        /*0012*/ 	.short	0x0014
        /*0014*/ 	.byte	0x00, 0xf0, 0x11, 0x00


	//----- nvinfo : EIATTR_KPARAM_INFO
	.align		4
.L_9:
        /*0018*/ 	.byte	0x04, 0x17
        /*001a*/ 	.short	(.L_11 - .L_10)
.L_10:
        /*001c*/ 	.word	0x00000000
        /*0020*/ 	.short	0x0002
        /*0022*/ 	.short	0x0010
        /*0024*/ 	.byte	0x00, 0xf0, 0x11, 0x00


	//----- nvinfo : EIATTR_KPARAM_INFO
	.align		4
.L_11:
        /*0028*/ 	.byte	0x04, 0x17
        /*002a*/ 	.short	(.L_13 - .L_12)
.L_12:
        /*002c*/ 	.word	0x00000000
        /*0030*/ 	.short	0x0001
        /*0032*/ 	.short	0x0008
        /*0034*/ 	.byte	0x00, 0xf5, 0x21, 0x00


	//----- nvinfo : EIATTR_KPARAM_INFO
	.align		4
.L_13:
        /*0038*/ 	.byte	0x04, 0x17
        /*003a*/ 	.short	(.L_15 - .L_14)
.L_14:
        /*003c*/ 	.word	0x00000000
        /*0040*/ 	.short	0x0000
        /*0042*/ 	.short	0x0000
        /*0044*/ 	.byte	0x00, 0xf5, 0x21, 0x00


	//----- nvinfo : EIATTR_SPARSE_MMA_MASK
	.align		4
.L_15:
        /*0048*/ 	.byte	0x03, 0x50
        /*004a*/ 	.short	0x0000


	//----- nvinfo : EIATTR_MAXREG_COUNT
	.align		4
        /*004c*/ 	.byte	0x03, 0x1b
        /*004e*/ 	.short	0x00ff


	//----- nvinfo : EIATTR_NUM_BARRIERS
	.align		4
        /*0050*/ 	.byte	0x02, 0x4c
        /*0052*/ 	.byte	0x01
	.zero		1


	//----- nvinfo : EIATTR_MERCURY_ISA_VERSION
	.align		4
        /*0054*/ 	.byte	0x03, 0x5f
        /*0056*/ 	.short	0x0101


	//----- nvinfo : EIATTR_VRC_CTA_INIT_COUNT
	.align		4
        /*0058*/ 	.byte	0x02, 0x4a
	.zero		1
	.zero		1


	//----- nvinfo : EIATTR_EXIT_INSTR_OFFSETS
	.align		4
        /*005c*/ 	.byte	0x04, 0x1c
        /*005e*/ 	.short	(.L_17 - .L_16)


	//   ....[0]....
.L_16:
        /*0060*/ 	.word	0x000001a0


	//   ....[1]....
        /*0064*/ 	.word	0x00000250


	//----- nvinfo : EIATTR_CBANK_PARAM_SIZE
	.align		4
.L_17:
        /*0068*/ 	.byte	0x03, 0x19
        /*006a*/ 	.short	0x0018


	//----- nvinfo : EIATTR_PARAM_CBANK
	.align		4
        /*006c*/ 	.byte	0x04, 0x0a
        /*006e*/ 	.short	(.L_19 - .L_18)
	.align		4
.L_18:
        /*0070*/ 	.word	index@(.nv.constant0._Z26matrixTransposeTiledKernelPKfPfii)
        /*0074*/ 	.short	0x0380
        /*0076*/ 	.short	0x0018


	//----- nvinfo : EIATTR_SW_WAR
	.align		4
.L_19:
        /*0078*/ 	.byte	0x04, 0x36
        /*007a*/ 	.short	(.L_21 - .L_20)
.L_20:
        /*007c*/ 	.word	0x00000008
.L_21:


//--------------------- .nv.callgraph             --------------------------
	.section	.nv.callgraph,"",@"SHT_CUDA_CALLGRAPH"
	.align	4
	.sectionentsize	8
	.align		4
        /*0000*/ 	.word	0x00000000
	.align		4
        /*0004*/ 	.word	0xffffffff
	.align		4
        /*0008*/ 	.word	0x00000000
	.align		4
        /*000c*/ 	.word	0xfffffffe
	.align		4
        /*0010*/ 	.word	0x00000000
	.align		4
        /*0014*/ 	.word	0xfffffffd
	.align		4
        /*0018*/ 	.word	0x00000000
	.align		4
        /*001c*/ 	.word	0xfffffffc


//--------------------- .text._Z26matrixTransposeTiledKernelPKfPfii --------------------------
	.section	.text._Z26matrixTransposeTiledKernelPKfPfii,"ax",@progbits
	.align	128
        .global         _Z26matrixTransposeTiledKernelPKfPfii
        .type           _Z26matrixTransposeTiledKernelPKfPfii,@function
        .size           _Z26matrixTransposeTiledKernelPKfPfii,(.L_x_1 - _Z26matrixTransposeTiledKernelPKfPfii)
        .other          _Z26matrixTransposeTiledKernelPKfPfii,@"STO_CUDA_ENTRY STV_DEFAULT"
_Z26matrixTransposeTiledKernelPKfPfii:
.text._Z26matrixTransposeTiledKernelPKfPfii:
[----:B------:R-:W-:Y:S01]  /*0000*/  LDC R1, c[0x0][0x37c] ;  /* 0x0000df00ff017b82 */ /* 0x000fe20000000800 */
[----:B------:R-:W0:Y:S01]  /*0010*/  S2R R9, SR_TID.X ;  /* 0x0000000000097919 */ /* 0x000e220000002100 */
[----:B------:R-:W1:Y:S01]  /*0020*/  LDCU.64 UR6, c[0x0][0x390] ;  /* 0x00007200ff0677ac */ /* 0x000e620008000a00 */
[----:B------:R-:W0:Y:S01]  /*0030*/  S2R R6, SR_CTAID.X ;  /* 0x0000000000067919 */ /* 0x000e220000002500 */
[----:B------:R-:W2:Y:S01]  /*0040*/  LDCU.64 UR4, c[0x0][0x358] ;  /* 0x00006b00ff0477ac */ /* 0x000ea20008000a00 */
[----:B------:R-:W3:Y:S01]  /*0050*/  S2R R4, SR_CTAID.Y ;  /* 0x0000000000047919 */ /* 0x000ee20000002600 */
[----:B------:R-:W3:Y:S01]  /*0060*/  S2R R11, SR_TID.Y ;  /* 0x00000000000b7919 */ /* 0x000ee20000002200 */
[----:B0-----:R-:W-:-:S05]  /*0070*/  IMAD R5, R6, 0x10, R9 ;  /* 0x0000001006057824 */ /* 0x001fca00078e0209 */
[----:B-1----:R-:W-:Y:S01]  /*0080*/  ISETP.GE.AND P0, PT, R5, UR7, PT ;  /* 0x0000000705007c0c */ /* 0x002fe2000bf06270 */
[----:B---3--:R-:W-:-:S05]  /*0090*/  IMAD R0, R4, 0x10, R11 ;  /* 0x0000001004007824 */ /* 0x008fca00078e020b */
[----:B------:R-:W-:-:S13]  /*00a0*/  ISETP.GE.OR P0, PT, R0, UR6, P0 ;  /* 0x0000000600007c0c */ /* 0x000fda0008706670 */
[----:B------:R-:W0:Y:S01]  /*00b0*/  @!P0 LDC.64 R2, c[0x0][0x380] ;  /* 0x0000e000ff028b82 */ /* 0x000e220000000a00 */
[----:B------:R-:W-:-:S04]  /*00c0*/  @!P0 IMAD R5, R0, UR7, R5 ;  /* 0x0000000700058c24 */ /* 0x000fc8000f8e0205 */
[----:B0-----:R-:W-:-:S06]  /*00d0*/  @!P0 IMAD.WIDE R2, R5, 0x4, R2 ;  /* 0x0000000405028825 */ /* 0x001fcc00078e0202 */
[----:B--2---:R-:W2:Y:S01]  /*00e0*/  @!P0 LDG.E R2, desc[UR4][R2.64] ;  /* 0x0000000402028981 */ /* 0x004ea2000c1e1900 */
[----:B------:R-:W-:Y:S02]  /*00f0*/  @!P0 MOV R0, 0x400 ;  /* 0x0000040000008802 */ /* 0x000fe40000000f00 */
[----:B------:R-:W-:Y:S01]  /*0100*/  LEA R7, R4, R9, 0x4 ;  /* 0x0000000904077211 */ /* 0x000fe200078e20ff */
[----:B------:R-:W0:Y:S01]  /*0110*/  @!P0 S2R R5, SR_CgaCtaId ;  /* 0x0000000000058919 */ /* 0x000e220000008800 */
[----:B------:R-:W-:Y:S02]  /*0120*/  IMAD R4, R6, 0x10, R11 ;  /* 0x0000001006047824 */ /* 0x000fe400078e020b */
[----:B------:R-:W-:-:S04]  /*0130*/  ISETP.GE.AND P1, PT, R7, UR6, PT ;  /* 0x0000000607007c0c */ /* 0x000fc8000bf26270 */
[----:B------:R-:W-:Y:S02]  /*0140*/  ISETP.GE.OR P1, PT, R4, UR7, P1 ;  /* 0x0000000704007c0c */ /* 0x000fe40008f26670 */
[----:B0-----:R-:W-:-:S05]  /*0150*/  @!P0 LEA R0, R5, R0, 0x18 ;  /* 0x0000000005008211 */ /* 0x001fca00078ec0ff */
[----:B------:R-:W-:-:S05]  /*0160*/  @!P0 IMAD R0, R11, 0x44, R0 ;  /* 0x000000440b008824 */ /* 0x000fca00078e0200 */
[----:B------:R-:W-:-:S05]  /*0170*/  @!P0 LEA R5, R9, R0, 0x2 ;  /* 0x0000000009058211 */ /* 0x000fca00078e10ff */
[----:B--2---:R0:W-:Y:S01]  /*0180*/  @!P0 STS [R5], R2 ;  /* 0x0000000205008388 */ /* 0x0041e20000000800 */
[----:B------:R-:W-:Y:S06]  /*0190*/  BAR.SYNC.DEFER_BLOCKING 0x0 ;  /* 0x0000000000007b1d */ /* 0x000fec0000010000 */
[----:B------:R-:W-:Y:S05]  /*01a0*/  @P1 EXIT ;  /* 0x000000000000194d */ /* 0x000fea0003800000 */
[----:B------:R-:W1:Y:S01]  /*01b0*/  S2R R3, SR_CgaCtaId ;  /* 0x0000000000037919 */ /* 0x000e620000008800 */
[----:B------:R-:W-:Y:S01]  /*01c0*/  MOV R0, 0x400 ;  /* 0x0000040000007802 */ /* 0x000fe20000000f00 */
[----:B------:R-:W-:-:S03]  /*01d0*/  IMAD R7, R4, UR6, R7 ;  /* 0x0000000604077c24 */ /* 0x000fc6000f8e0207 */
[----:B-1----:R-:W-:Y:S02]  /*01e0*/  LEA R0, R3, R0, 0x18 ;  /* 0x0000000003007211 */ /* 0x002fe400078ec0ff */
[----:B0-----:R-:W0:Y:S03]  /*01f0*/  LDC.64 R2, c[0x0][0x388] ;  /* 0x0000e200ff027b82 */ /* 0x001e260000000a00 */
[----:B------:R-:W-:-:S04]  /*0200*/  IMAD R0, R9, 0x44, R0 ;  /* 0x0000004409007824 */ /* 0x000fc800078e0200 */
[----:B------:R-:W-:-:S05]  /*0210*/  IMAD R0, R11, 0x4, R0 ;  /* 0x000000040b007824 */ /* 0x000fca00078e0200 */
[----:B------:R-:W1:Y:S01]  /*0220*/  LDS R5, [R0] ;  /* 0x0000000000057984 */ /* 0x000e620000000800 */
[----:B0-----:R-:W-:-:S05]  /*0230*/  IMAD.WIDE R2, R7, 0x4, R2 ;  /* 0x0000000407027825 */ /* 0x001fca00078e0202 */
[----:B-1----:R-:W-:Y:S01]  /*0240*/  STG.E desc[UR4][R2.64], R5 ;  /* 0x0000000502007986 */ /* 0x002fe2000c101904 */
[----:B------:R-:W-:Y:S05]  /*0250*/  EXIT ;  /* 0x000000000000794d */ /* 0x000fea0003800000 */
.L_x_0:
[----:B------:R-:W-:-:S00]  /*0260*/  BRA `(.L_x_0) ;  /* 0xfffffffc00fc7947 */ /* 0x000fc0000383ffff */
[----:B------:R-:W-:-:S00]  /*0270*/  NOP ;  /* 0x0000000000007918 */ /* 0x000fc00000000000 */
        /* <DEDUP_REMOVED lines=8> */
.L_x_1:


//--------------------- .nv.shared._Z26matrixTransposeTiledKernelPKfPfii --------------------------
	.section	.nv.shared._Z26matrixTransposeTiledKernelPKfPfii,"aw",@nobits
	.sectionflags	@""
	.align	4
.nv.shared._Z26matrixTransposeTiledKernelPKfPfii:
	.zero		2112


//--------------------- .nv.shared.reserved.0     --------------------------
	.section	.nv.shared.reserved.0,"aw",@nobits
	.weak		__nv_reservedSMEM_offset_0_alias
	.size		__nv_reservedSMEM_offset_0_alias, 0, 64
	.other		__nv_reservedSMEM_offset_0_alias,@"STO_CUDA_RESERVED_SHARED STV_DEFAULT"
__nv_reservedSMEM_offset_0_alias:
	.zero		0
	.zero		64


//--------------------- .nv.constant0._Z26matrixTransposeTiledKernelPKfPfii --------------------------
	.section	.nv.constant0._Z26matrixTransposeTiledKernelPKfPfii,"a",@progbits
	.sectionflags	@""
	.align	4
.nv.constant0._Z26matrixTransposeTiledKernelPKfPfii:
	.zero		920


//--------------------- SYMBOLS --------------------------

	.type		.nv.reservedSmem.offset0,@object
	.size		.nv.reservedSmem.offset0,0x4
	.type		.nv.reservedSmem.cap,@object
	.size		.nv.reservedSmem.cap,0x4
